//
// Generated by NVIDIA NVVM Compiler
//
// Compiler Build ID: CL-36424714
// Cuda compilation tools, release 13.0, V13.0.88
// Based on NVVM 20.0.0
//

.version 9.0
.target sm_100
.address_size 64

	// .globl	_Z24count_occurrences_kernelPiS_i

.visible .entry _Z24count_occurrences_kernelPiS_i(
	.param .u64 .ptr .align 1 _Z24count_occurrences_kernelPiS_i_param_0,
	.param .u64 .ptr .align 1 _Z24count_occurrences_kernelPiS_i_param_1,
	.param .u32 _Z24count_occurrences_kernelPiS_i_param_2
)
{
	.reg .pred 	%p<2>;
	.reg .b32 	%r<8>;
	.reg .b64 	%rd<9>;

	ld.param.u64 	%rd1, [_Z24count_occurrences_kernelPiS_i_param_0];
	ld.param.u64 	%rd2, [_Z24count_occurrences_kernelPiS_i_param_1];
	ld.param.u32 	%r2, [_Z24count_occurrences_kernelPiS_i_param_2];
	mov.u32 	%r3, %tid.x;
	mov.u32 	%r4, %ctaid.x;
	mov.u32 	%r5, %ntid.x;
	mad.lo.s32 	%r1, %r4, %r5, %r3;
	setp.ge.s32 	%p1, %r1, %r2;
	@%p1 bra 	$L__BB0_2;
	cvta.to.global.u64 	%rd3, %rd1;
	cvta.to.global.u64 	%rd4, %rd2;
	mul.wide.s32 	%rd5, %r1, 4;
	add.s64 	%rd6, %rd3, %rd5;
	ld.global.u32 	%r6, [%rd6];
	mul.wide.s32 	%rd7, %r6, 4;
	add.s64 	%rd8, %rd4, %rd7;
	atom.global.add.u32 	%r7, [%rd8], 1;
$L__BB0_2:
	ret;

}


// ===== COMPILED SASS (sm_100) =====

	.target	sm_100

	.elftype	@"ET_EXEC"


//--------------------- .note.nv.tkinfo           --------------------------
	.section	.note.nv.tkinfo,"",@"SHT_NOTE"
	.sectionflags	@"SHF_NOTE_NV_TKINFO"
	.tkinfo
        /*0018*/ 	.word	0x00000002
        /*0030*/ 	.string	""
        /*0030*/ 	.string	"ptxas"
        /*0030*/ 	.string	"Cuda compilation tools, release 13.0, V13.0.88"
        /*0030*/ 	.string	"Build cuda_13.0.r13.0/compiler.36424714_0"
        /*0030*/ 	.string	"-arch sm_100 -m 64 "



//--------------------- .note.nv.cuinfo           --------------------------
	.section	.note.nv.cuinfo,"",@"SHT_NOTE"
	.sectionflags	@"SHF_NOTE_NV_CUINFO"
        /*0018*/ 	.short	0x0002
        /*001a*/ 	.short	0x0064
        /*001c*/ 	.short	0x0082
	.zero		2


//--------------------- .nv.info                  --------------------------
	.section	.nv.info,"",@"SHT_CUDA_INFO"
	.align	4


	//----- nvinfo : EIATTR_REGCOUNT
	.align		4
        /*0000*/ 	.byte	0x04, 0x2f
        /*0002*/ 	.short	(.L_1 - .L_0)
	.align		4
.L_0:
        /*0004*/ 	.word	index@(_Z24count_occurrences_kernelPiS_i)
        /*0008*/ 	.word	0x0000000a


	//----- nvinfo : EIATTR_FRAME_SIZE
	.align		4
.L_1:
        /*000c*/ 	.byte	0x04, 0x11
        /*000e*/ 	.short	(.L_3 - .L_2)
	.align		4
.L_2:
        /*0010*/ 	.word	index@(_Z24count_occurrences_kernelPiS_i)
        /*0014*/ 	.word	0x00000000


	//----- nvinfo : EIATTR_MIN_STACK_SIZE
	.align		4
.L_3:
        /*0018*/ 	.byte	0x04, 0x12
        /*001a*/ 	.short	(.L_5 - .L_4)
	.align		4
.L_4:
        /*001c*/ 	.word	index@(_Z24count_occurrences_kernelPiS_i)
        /*0020*/ 	.word	0x00000000
.L_5:


//--------------------- .nv.compat                --------------------------
	.section	.nv.compat,"",@"SHT_CUDA_COMPAT_INFO"
	.align	4
        /*0000*/ 	.byte	0x02, 0x09, 0x00, 0x00, 0x02, 0x02, 0x01, 0x00, 0x02, 0x05, 0x05, 0x00, 0x03, 0x07, 0x01, 0x01
        /*0010*/ 	.byte	0x02, 0x03, 0x00, 0x00, 0x02, 0x06, 0x01, 0x00, 0x04, 0x0b, 0x08, 0x00, 0x09, 0x00, 0x00, 0x00
        /*0020*/ 	.byte	0x00, 0x00, 0x00, 0x00


//--------------------- .nv.info._Z24count_occurrences_kernelPiS_i --------------------------
	.section	.nv.info._Z24count_occurrences_kernelPiS_i,"",@"SHT_CUDA_INFO"
	.sectionflags	@""
	.align	4


	//----- nvinfo : EIATTR_CUDA_API_VERSION
	.align		4
        /*0000*/ 	.byte	0x04, 0x37
        /*0002*/ 	.short	(.L_7 - .L_6)
.L_6:
        /*0004*/ 	.word	0x00000082


	//----- nvinfo : EIATTR_KPARAM_INFO
	.align		4
.L_7:
        /*0008*/ 	.byte	0x04, 0x17
        /*000a*/ 	.short	(.L_9 - .L_8)
.L_8:
        /*000c*/ 	.word	0x00000000
        /*0010*/ 	.short	0x0002
        /*0012*/ 	.short	0x0010
        /*0014*/ 	.byte	0x00, 0xf0, 0x11, 0x00


	//----- nvinfo : EIATTR_KPARAM_INFO
	.align		4
.L_9:
        /*0018*/ 	.byte	0x04, 0x17
        /*001a*/ 	.short	(.L_11 - .L_10)
.L_10:
        /*001c*/ 	.word	0x00000000
        /*0020*/ 	.short	0x0001
        /*0022*/ 	.short	0x0008
        /*0024*/ 	.byte	0x00, 0xf5, 0x21, 0x00


	//----- nvinfo : EIATTR_KPARAM_INFO
	.align		4
.L_11:
        /*0028*/ 	.byte	0x04, 0x17
        /*002a*/ 	.short	(.L_13 - .L_12)
.L_12:
        /*002c*/ 	.word	0x00000000
        /*0030*/ 	.short	0x0000
        /*0032*/ 	.short	0x0000
        /*0034*/ 	.byte	0x00, 0xf5, 0x21, 0x00


	//----- nvinfo : EIATTR_SPARSE_MMA_MASK
	.align		4
.L_13:
        /*0038*/ 	.byte	0x03, 0x50
        /*003a*/ 	.short	0x0000


	//----- nvinfo : EIATTR_MAXREG_COUNT
	.align		4
        /*003c*/ 	.byte	0x03, 0x1b
        /*003e*/ 	.short	0x00ff


	//----- nvinfo : EIATTR_MERCURY_ISA_VERSION
	.align		4
        /*0040*/ 	.byte	0x03, 0x5f
        /*0042*/ 	.short	0x0101


	//----- nvinfo : EIATTR_VRC_CTA_INIT_COUNT
	.align		4
        /*0044*/ 	.byte	0x02, 0x4a
	.zero		1
	.zero		1


	//----- nvinfo : EIATTR_EXIT_INSTR_OFFSETS
	.align		4
        /*0048*/ 	.byte	0x04, 0x1c
        /*004a*/ 	.short	(.L_15 - .L_14)


	//   ....[0]....
.L_14:
        /*004c*/ 	.word	0x00000070


	//   ....[1]....
        /*0050*/ 	.word	0x00000100


	//----- nvinfo : EIATTR_CBANK_PARAM_SIZE
	.align		4
.L_15:
        /*0054*/ 	.byte	0x03, 0x19
        /*0056*/ 	.short	0x0014


	//----- nvinfo : EIATTR_PARAM_CBANK
	.align		4
        /*0058*/ 	.byte	0x04, 0x0a
        /*005a*/ 	.short	(.L_17 - .L_16)
	.align		4
.L_16:
        /*005c*/ 	.word	index@(.nv.constant0._Z24count_occurrences_kernelPiS_i)
        /*0060*/ 	.short	0x0380
        /*0062*/ 	.short	0x0014


	//----- nvinfo : EIATTR_SW_WAR
	.align		4
.L_17:
        /*0064*/ 	.byte	0x04, 0x36
        /*0066*/ 	.short	(.L_19 - .L_18)
.L_18:
        /*0068*/ 	.word	0x00000008
.L_19:


//--------------------- .nv.callgraph             --------------------------
	.section	.nv.callgraph,"",@"SHT_CUDA_CALLGRAPH"
	.align	4
	.sectionentsize	8
	.align		4
        /*0000*/ 	.word	0x00000000
	.align		4
        /*0004*/ 	.word	0xffffffff
	.align		4
        /*0008*/ 	.word	0x00000000
	.align		4
        /*000c*/ 	.word	0xfffffffe
	.align		4
        /*0010*/ 	.word	0x00000000
	.align		4
        /*0014*/ 	.word	0xfffffffd
	.align		4
        /*0018*/ 	.word	0x00000000
	.align		4
        /*001c*/ 	.word	0xfffffffc


//--------------------- .text._Z24count_occurrences_kernelPiS_i --------------------------
	.section	.text._Z24count_occurrences_kernelPiS_i,"ax",@progbits
	.align	128
        .global         _Z24count_occurrences_kernelPiS_i
        .type           _Z24count_occurrences_kernelPiS_i,@function
        .size           _Z24count_occurrences_kernelPiS_i,(.L_x_1 - _Z24count_occurrences_kernelPiS_i)
        .other          _Z24count_occurrences_kernelPiS_i,@"STO_CUDA_ENTRY STV_DEFAULT"
_Z24count_occurrences_kernelPiS_i:
.text._Z24count_occurrences_kernelPiS_i:
[----:B------:R-:W-:Y:S01]  /*0000*/  LDC R1, c[0x0][0x37c] ;  /* 0x0000df00ff017b82 */ /* 0x000fe20000000800 */
[----:B------:R-:W0:Y:S07]  /*0010*/  S2R R5, SR_TID.X ;  /* 0x0000000000057919 */ /* 0x000e2e0000002100 */
[----:B------:R-:W0:Y:S01]  /*0020*/  S2UR UR4, SR_CTAID.X ;  /* 0x00000000000479c3 */ /* 0x000e220000002500 */
[----:B------:R-:W1:Y:S07]  /*0030*/  LDCU UR5, c[0x0][0x390] ;  /* 0x00007200ff0577ac */ /* 0x000e6e0008000800 */
[----:B------:R-:W0:Y:S02]  /*0040*/  LDC R0, c[0x0][0x360] ;  /* 0x0000d800ff007b82 */ /* 0x000e240000000800 */
[----:B0-----:R-:W-:-:S05]  /*0050*/  IMAD R5, R0, UR4, R5 ;  /* 0x0000000400057c24 */ /* 0x001fca000f8e0205 */
[----:B-1----:R-:W-:-:S13]  /*0060*/  ISETP.GE.AND P0, PT, R5, UR5, PT ;  /* 0x0000000505007c0c */ /* 0x002fda000bf06270 */
[----:B------:R-:W-:Y:S05]  /*0070*/  @P0 EXIT ;  /* 0x000000000000094d */ /* 0x000fea0003800000 */
[----:B------:R-:W0:Y:S01]  /*0080*/  LDC.64 R2, c[0x0][0x380] ;  /* 0x0000e000ff027b82 */ /* 0x000e220000000a00 */
[----:B------:R-:W1:Y:S01]  /*0090*/  LDCU.64 UR4, c[0x0][0x358] ;  /* 0x00006b00ff0477ac */ /* 0x000e620008000a00 */
[----:B0-----:R-:W-:-:S06]  /*00a0*/  IMAD.WIDE R2, R5, 0x4, R2 ;  /* 0x0000000405027825 */ /* 0x001fcc00078e0202 */
[----:B------:R-:W0:Y:S01]  /*00b0*/  LDC.64 R4, c[0x0][0x388] ;  /* 0x0000e200ff047b82 */ /* 0x000e220000000a00 */
[----:B-1----:R-:W0:Y:S01]  /*00c0*/  LDG.E R3, desc[UR4][R2.64] ;  /* 0x0000000402037981 */ /* 0x002e22000c1e1900 */
[----:B------:R-:W-:Y:S02]  /*00d0*/  HFMA2 R7, -RZ, RZ, 0, 5.9604644775390625e-08 ;  /* 0x00000001ff077431 */ /* 0x000fe400000001ff */
[----:B0-----:R-:W-:-:S05]  /*00e0*/  IMAD.WIDE R4, R3, 0x4, R4 ;  /* 0x0000000403047825 */ /* 0x001fca00078e0204 */
[----:B------:R-:W-:Y:S01]  /*00f0*/  REDG.E.ADD.STRONG.GPU desc[UR4][R4.64], R7 ;  /* 0x000000070400798e */ /* 0x000fe2000c12e104 */
[----:B------:R-:W-:Y:S05]  /*0100*/  EXIT ;  /* 0x000000000000794d */ /* 0x000fea0003800000 */
.L_x_0:
[----:B------:R-:W-:-:S00]  /*0110*/  BRA `(.L_x_0) ;  /* 0xfffffffc00fc7947 */ /* 0x000fc0000383ffff */
[----:B------:R-:W-:-:S00]  /*0120*/  NOP ;  /* 0x0000000000007918 */ /* 0x000fc00000000000 */
        /* <DEDUP_REMOVED lines=13> */
.L_x_1:


//--------------------- .nv.shared.reserved.0     --------------------------
	.section	.nv.shared.reserved.0,"aw",@nobits
	.weak		__nv_reservedSMEM_offset_0_alias
	.size		__nv_reservedSMEM_offset_0_alias, 0, 64
	.other		__nv_reservedSMEM_offset_0_alias,@"STO_CUDA_RESERVED_SHARED STV_DEFAULT"
__nv_reservedSMEM_offset_0_alias:
	.zero		0
	.zero		64


//--------------------- .nv.constant0._Z24count_occurrences_kernelPiS_i --------------------------
	.section	.nv.constant0._Z24count_occurrences_kernelPiS_i,"a",@progbits
	.sectionflags	@""
	.align	4
.nv.constant0._Z24count_occurrences_kernelPiS_i:
	.zero		916


//--------------------- SYMBOLS --------------------------

	.type		.nv.reservedSmem.offset0,@object
	.size		.nv.reservedSmem.offset0,0x4
